//
// Generated by NVIDIA NVVM Compiler
//
// Compiler Build ID: CL-36424714
// Cuda compilation tools, release 13.0, V13.0.88
// Based on NVVM 20.0.0
//

.version 9.0
.target sm_100
.address_size 64

	// .globl	_Z15gemmTiledKernelPKfS0_Pfiii
// _ZZ15gemmTiledKernelPKfS0_PfiiiE2As has been demoted
// _ZZ15gemmTiledKernelPKfS0_PfiiiE2Bs has been demoted

.visible .entry _Z15gemmTiledKernelPKfS0_Pfiii(
	.param .u64 .ptr .align 1 _Z15gemmTiledKernelPKfS0_Pfiii_param_0,
	.param .u64 .ptr .align 1 _Z15gemmTiledKernelPKfS0_Pfiii_param_1,
	.param .u64 .ptr .align 1 _Z15gemmTiledKernelPKfS0_Pfiii_param_2,
	.param .u32 _Z15gemmTiledKernelPKfS0_Pfiii_param_3,
	.param .u32 _Z15gemmTiledKernelPKfS0_Pfiii_param_4,
	.param .u32 _Z15gemmTiledKernelPKfS0_Pfiii_param_5
)
{
	.reg .pred 	%p<12>;
	.reg .b32 	%r<43>;
	.reg .b32 	%f<63>;
	.reg .b64 	%rd<13>;
	// demoted variable
	.shared .align 4 .b8 _ZZ15gemmTiledKernelPKfS0_PfiiiE2As[1024];
	// demoted variable
	.shared .align 4 .b8 _ZZ15gemmTiledKernelPKfS0_PfiiiE2Bs[1024];
	ld.param.u64 	%rd3, [_Z15gemmTiledKernelPKfS0_Pfiii_param_0];
	ld.param.u64 	%rd4, [_Z15gemmTiledKernelPKfS0_Pfiii_param_1];
	ld.param.u64 	%rd5, [_Z15gemmTiledKernelPKfS0_Pfiii_param_2];
	ld.param.u32 	%r24, [_Z15gemmTiledKernelPKfS0_Pfiii_param_3];
	ld.param.u32 	%r25, [_Z15gemmTiledKernelPKfS0_Pfiii_param_4];
	ld.param.u32 	%r26, [_Z15gemmTiledKernelPKfS0_Pfiii_param_5];
	mov.u32 	%r27, %ctaid.y;
	shl.b32 	%r28, %r27, 4;
	mov.u32 	%r40, %tid.y;
	add.s32 	%r2, %r28, %r40;
	mov.u32 	%r29, %ctaid.x;
	shl.b32 	%r3, %r29, 4;
	mov.u32 	%r38, %tid.x;
	add.s32 	%r5, %r3, %r38;
	setp.lt.s32 	%p1, %r26, 1;
	mov.f32 	%f62, 0f00000000;
	@%p1 bra 	$L__BB0_7;
	add.s32 	%r30, %r26, 15;
	shr.u32 	%r31, %r30, 4;
	shl.b32 	%r32, %r40, 6;
	mov.u32 	%r33, _ZZ15gemmTiledKernelPKfS0_PfiiiE2As;
	add.s32 	%r6, %r33, %r32;
	shl.b32 	%r34, %r38, 2;
	add.s32 	%r7, %r6, %r34;
	mov.u32 	%r35, _ZZ15gemmTiledKernelPKfS0_PfiiiE2Bs;
	add.s32 	%r9, %r35, %r34;
	add.s32 	%r8, %r9, %r32;
	neg.s32 	%r42, %r31;
	mad.lo.s32 	%r36, %r40, %r25, %r38;
	add.s32 	%r41, %r36, %r3;
	shl.b32 	%r12, %r25, 4;
	mad.lo.s32 	%r39, %r26, %r2, %r38;
	cvta.to.global.u64 	%rd1, %rd3;
	cvta.to.global.u64 	%rd2, %rd4;
	mov.f32 	%f62, 0f00000000;
$L__BB0_2:
	setp.ge.s32 	%p2, %r2, %r24;
	setp.ge.u32 	%p3, %r38, %r26;
	mov.f32 	%f60, 0f00000000;
	or.pred  	%p4, %p2, %p3;
	@%p4 bra 	$L__BB0_4;
	mul.wide.u32 	%rd6, %r39, 4;
	add.s64 	%rd7, %rd1, %rd6;
	ld.global.f32 	%f60, [%rd7];
$L__BB0_4:
	setp.ge.s32 	%p5, %r5, %r25;
	st.shared.f32 	[%r7], %f60;
	setp.ge.u32 	%p6, %r40, %r26;
	mov.f32 	%f61, 0f00000000;
	or.pred  	%p7, %p5, %p6;
	@%p7 bra 	$L__BB0_6;
	mul.wide.u32 	%rd8, %r41, 4;
	add.s64 	%rd9, %rd2, %rd8;
	ld.global.f32 	%f61, [%rd9];
$L__BB0_6:
	st.shared.f32 	[%r8], %f61;
	bar.sync 	0;
	ld.shared.f32 	%f12, [%r6];
	ld.shared.f32 	%f13, [%r9];
	fma.rn.f32 	%f14, %f12, %f13, %f62;
	ld.shared.f32 	%f15, [%r6+4];
	ld.shared.f32 	%f16, [%r9+64];
	fma.rn.f32 	%f17, %f15, %f16, %f14;
	ld.shared.f32 	%f18, [%r6+8];
	ld.shared.f32 	%f19, [%r9+128];
	fma.rn.f32 	%f20, %f18, %f19, %f17;
	ld.shared.f32 	%f21, [%r6+12];
	ld.shared.f32 	%f22, [%r9+192];
	fma.rn.f32 	%f23, %f21, %f22, %f20;
	ld.shared.f32 	%f24, [%r6+16];
	ld.shared.f32 	%f25, [%r9+256];
	fma.rn.f32 	%f26, %f24, %f25, %f23;
	ld.shared.f32 	%f27, [%r6+20];
	ld.shared.f32 	%f28, [%r9+320];
	fma.rn.f32 	%f29, %f27, %f28, %f26;
	ld.shared.f32 	%f30, [%r6+24];
	ld.shared.f32 	%f31, [%r9+384];
	fma.rn.f32 	%f32, %f30, %f31, %f29;
	ld.shared.f32 	%f33, [%r6+28];
	ld.shared.f32 	%f34, [%r9+448];
	fma.rn.f32 	%f35, %f33, %f34, %f32;
	ld.shared.f32 	%f36, [%r6+32];
	ld.shared.f32 	%f37, [%r9+512];
	fma.rn.f32 	%f38, %f36, %f37, %f35;
	ld.shared.f32 	%f39, [%r6+36];
	ld.shared.f32 	%f40, [%r9+576];
	fma.rn.f32 	%f41, %f39, %f40, %f38;
	ld.shared.f32 	%f42, [%r6+40];
	ld.shared.f32 	%f43, [%r9+640];
	fma.rn.f32 	%f44, %f42, %f43, %f41;
	ld.shared.f32 	%f45, [%r6+44];
	ld.shared.f32 	%f46, [%r9+704];
	fma.rn.f32 	%f47, %f45, %f46, %f44;
	ld.shared.f32 	%f48, [%r6+48];
	ld.shared.f32 	%f49, [%r9+768];
	fma.rn.f32 	%f50, %f48, %f49, %f47;
	ld.shared.f32 	%f51, [%r6+52];
	ld.shared.f32 	%f52, [%r9+832];
	fma.rn.f32 	%f53, %f51, %f52, %f50;
	ld.shared.f32 	%f54, [%r6+56];
	ld.shared.f32 	%f55, [%r9+896];
	fma.rn.f32 	%f56, %f54, %f55, %f53;
	ld.shared.f32 	%f57, [%r6+60];
	ld.shared.f32 	%f58, [%r9+960];
	fma.rn.f32 	%f62, %f57, %f58, %f56;
	bar.sync 	0;
	add.s32 	%r42, %r42, 1;
	setp.ne.s32 	%p8, %r42, 0;
	add.s32 	%r41, %r41, %r12;
	add.s32 	%r40, %r40, 16;
	add.s32 	%r39, %r39, 16;
	add.s32 	%r38, %r38, 16;
	@%p8 bra 	$L__BB0_2;
$L__BB0_7:
	setp.ge.s32 	%p9, %r2, %r24;
	setp.ge.s32 	%p10, %r5, %r25;
	or.pred  	%p11, %p9, %p10;
	@%p11 bra 	$L__BB0_9;
	mad.lo.s32 	%r37, %r25, %r2, %r5;
	cvta.to.global.u64 	%rd10, %rd5;
	mul.wide.s32 	%rd11, %r37, 4;
	add.s64 	%rd12, %rd10, %rd11;
	st.global.f32 	[%rd12], %f62;
$L__BB0_9:
	ret;

}


// ===== COMPILED SASS (sm_100) =====

	.target	sm_100

	.elftype	@"ET_EXEC"


//--------------------- .note.nv.tkinfo           --------------------------
	.section	.note.nv.tkinfo,"",@"SHT_NOTE"
	.sectionflags	@"SHF_NOTE_NV_TKINFO"
	.tkinfo
        /*0018*/ 	.word	0x00000002
        /*0030*/ 	.string	""
        /*0030*/ 	.string	"ptxas"
        /*0030*/ 	.string	"Cuda compilation tools, release 13.0, V13.0.88"
        /*0030*/ 	.string	"Build cuda_13.0.r13.0/compiler.36424714_0"
        /*0030*/ 	.string	"-arch sm_100 -m 64 "



//--------------------- .note.nv.cuinfo           --------------------------
	.section	.note.nv.cuinfo,"",@"SHT_NOTE"
	.sectionflags	@"SHF_NOTE_NV_CUINFO"
        /*0018*/ 	.short	0x0002
        /*001a*/ 	.short	0x0064
        /*001c*/ 	.short	0x0082
	.zero		2


//--------------------- .nv.info                  --------------------------
	.section	.nv.info,"",@"SHT_CUDA_INFO"
	.align	4


	//----- nvinfo : EIATTR_REGCOUNT
	.align		4
        /*0000*/ 	.byte	0x04, 0x2f
        /*0002*/ 	.short	(.L_1 - .L_0)
	.align		4
.L_0:
        /*0004*/ 	.word	index@(_Z15gemmTiledKernelPKfS0_Pfiii)
        /*0008*/ 	.word	0x00000020


	//----- nvinfo : EIATTR_FRAME_SIZE
	.align		4
.L_1:
        /*000c*/ 	.byte	0x04, 0x11
        /*000e*/ 	.short	(.L_3 - .L_2)
	.align		4
.L_2:
        /*0010*/ 	.word	index@(_Z15gemmTiledKernelPKfS0_Pfiii)
        /*0014*/ 	.word	0x00000000


	//----- nvinfo : EIATTR_MIN_STACK_SIZE
	.align		4
.L_3:
        /*0018*/ 	.byte	0x04, 0x12
        /*001a*/ 	.short	(.L_5 - .L_4)
	.align		4
.L_4:
        /*001c*/ 	.word	index@(_Z15gemmTiledKernelPKfS0_Pfiii)
        /*0020*/ 	.word	0x00000000
.L_5:


//--------------------- .nv.compat                --------------------------
	.section	.nv.compat,"",@"SHT_CUDA_COMPAT_INFO"
	.align	4
        /*0000*/ 	.byte	0x02, 0x09, 0x00, 0x00, 0x02, 0x02, 0x01, 0x00, 0x02, 0x05, 0x05, 0x00, 0x03, 0x07, 0x01, 0x01
        /*0010*/ 	.byte	0x02, 0x03, 0x00, 0x00, 0x02, 0x06, 0x01, 0x00, 0x04, 0x0b, 0x08, 0x00, 0x09, 0x00, 0x00, 0x00
        /*0020*/ 	.byte	0x00, 0x00, 0x00, 0x00


//--------------------- .nv.info._Z15gemmTiledKernelPKfS0_Pfiii --------------------------
	.section	.nv.info._Z15gemmTiledKernelPKfS0_Pfiii,"",@"SHT_CUDA_INFO"
	.sectionflags	@""
	.align	4


	//----- nvinfo : EIATTR_CUDA_API_VERSION
	.align		4
        /*0000*/ 	.byte	0x04, 0x37
        /*0002*/ 	.short	(.L_7 - .L_6)
.L_6:
        /*0004*/ 	.word	0x00000082


	//----- nvinfo : EIATTR_KPARAM_INFO
	.align		4
.L_7:
        /*0008*/ 	.byte	0x04, 0x17
        /*000a*/ 	.short	(.L_9 - .L_8)
.L_8:
        /*000c*/ 	.word	0x00000000
        /*0010*/ 	.short	0x0005
        /*0012*/ 	.short	0x0020
        /*0014*/ 	.byte	0x00, 0xf0, 0x11, 0x00


	//----- nvinfo : EIATTR_KPARAM_INFO
	.align		4
.L_9:
        /*0018*/ 	.byte	0x04, 0x17
        /*001a*/ 	.short	(.L_11 - .L_10)
.L_10:
        /*001c*/ 	.word	0x00000000
        /*0020*/ 	.short	0x0004
        /*0022*/ 	.short	0x001c
        /*0024*/ 	.byte	0x00, 0xf0, 0x11, 0x00


	//----- nvinfo : EIATTR_KPARAM_INFO
	.align		4
.L_11:
        /*0028*/ 	.byte	0x04, 0x17
        /*002a*/ 	.short	(.L_13 - .L_12)
.L_12:
        /*002c*/ 	.word	0x00000000
        /*0030*/ 	.short	0x0003
        /*0032*/ 	.short	0x0018
        /*0034*/ 	.byte	0x00, 0xf0, 0x11, 0x00


	//----- nvinfo : EIATTR_KPARAM_INFO
	.align		4
.L_13:
        /*0038*/ 	.byte	0x04, 0x17
        /*003a*/ 	.short	(.L_15 - .L_14)
.L_14:
        /*003c*/ 	.word	0x00000000
        /*0040*/ 	.short	0x0002
        /*0042*/ 	.short	0x0010
        /*0044*/ 	.byte	0x00, 0xf5, 0x21, 0x00


	//----- nvinfo : EIATTR_KPARAM_INFO
	.align		4
.L_15:
        /*0048*/ 	.byte	0x04, 0x17
        /*004a*/ 	.short	(.L_17 - .L_16)
.L_16:
        /*004c*/ 	.word	0x00000000
        /*0050*/ 	.short	0x0001
        /*0052*/ 	.short	0x0008
        /*0054*/ 	.byte	0x00, 0xf5, 0x21, 0x00


	//----- nvinfo : EIATTR_KPARAM_INFO
	.align		4
.L_17:
        /*0058*/ 	.byte	0x04, 0x17
        /*005a*/ 	.short	(.L_19 - .L_18)
.L_18:
        /*005c*/ 	.word	0x00000000
        /*0060*/ 	.short	0x0000
        /*0062*/ 	.short	0x0000
        /*0064*/ 	.byte	0x00, 0xf5, 0x21, 0x00


	//----- nvinfo : EIATTR_SPARSE_MMA_MASK
	.align		4
.L_19:
        /*0068*/ 	.byte	0x03, 0x50
        /*006a*/ 	.short	0x0000


	//----- nvinfo : EIATTR_MAXREG_COUNT
	.align		4
        /*006c*/ 	.byte	0x03, 0x1b
        /*006e*/ 	.short	0x00ff


	//----- nvinfo : EIATTR_NUM_BARRIERS
	.align		4
        /*0070*/ 	.byte	0x02, 0x4c
        /*0072*/ 	.byte	0x01
	.zero		1


	//----- nvinfo : EIATTR_MERCURY_ISA_VERSION
	.align		4
        /*0074*/ 	.byte	0x03, 0x5f
        /*0076*/ 	.short	0x0101


	//----- nvinfo : EIATTR_VRC_CTA_INIT_COUNT
	.align		4
        /*0078*/ 	.byte	0x02, 0x4a
	.zero		1
	.zero		1


	//----- nvinfo : EIATTR_EXIT_INSTR_OFFSETS
	.align		4
        /*007c*/ 	.byte	0x04, 0x1c
        /*007e*/ 	.short	(.L_21 - .L_20)


	//   ....[0]....
.L_20:
        /*0080*/ 	.word	0x000005e0


	//   ....[1]....
        /*0084*/ 	.word	0x00000630


	//----- nvinfo : EIATTR_CBANK_PARAM_SIZE
	.align		4
.L_21:
        /*0088*/ 	.byte	0x03, 0x19
        /*008a*/ 	.short	0x0024


	//----- nvinfo : EIATTR_PARAM_CBANK
	.align		4
        /*008c*/ 	.byte	0x04, 0x0a
        /*008e*/ 	.short	(.L_23 - .L_22)
	.align		4
.L_22:
        /*0090*/ 	.word	index@(.nv.constant0._Z15gemmTiledKernelPKfS0_Pfiii)
        /*0094*/ 	.short	0x0380
        /*0096*/ 	.short	0x0024


	//----- nvinfo : EIATTR_SW_WAR
	.align		4
.L_23:
        /*0098*/ 	.byte	0x04, 0x36
        /*009a*/ 	.short	(.L_25 - .L_24)
.L_24:
        /*009c*/ 	.word	0x00000008
.L_25:


//--------------------- .nv.callgraph             --------------------------
	.section	.nv.callgraph,"",@"SHT_CUDA_CALLGRAPH"
	.align	4
	.sectionentsize	8
	.align		4
        /*0000*/ 	.word	0x00000000
	.align		4
        /*0004*/ 	.word	0xffffffff
	.align		4
        /*0008*/ 	.word	0x00000000
	.align		4
        /*000c*/ 	.word	0xfffffffe
	.align		4
        /*0010*/ 	.word	0x00000000
	.align		4
        /*0014*/ 	.word	0xfffffffd
	.align		4
        /*0018*/ 	.word	0x00000000
	.align		4
        /*001c*/ 	.word	0xfffffffc


//--------------------- .text._Z15gemmTiledKernelPKfS0_Pfiii --------------------------
	.section	.text._Z15gemmTiledKernelPKfS0_Pfiii,"ax",@progbits
	.align	128
        .global         _Z15gemmTiledKernelPKfS0_Pfiii
        .type           _Z15gemmTiledKernelPKfS0_Pfiii,@function
        .size           _Z15gemmTiledKernelPKfS0_Pfiii,(.L_x_3 - _Z15gemmTiledKernelPKfS0_Pfiii)
        .other          _Z15gemmTiledKernelPKfS0_Pfiii,@"STO_CUDA_ENTRY STV_DEFAULT"
_Z15gemmTiledKernelPKfS0_Pfiii:
.text._Z15gemmTiledKernelPKfS0_Pfiii:
[----:B------:R-:W-:Y:S01]  /*0000*/  LDC R1, c[0x0][0x37c] ;  /* 0x0000df00ff017b82 */ /* 0x000fe20000000800 */
[----:B------:R-:W0:Y:S01]  /*0010*/  S2R R2, SR_CTAID.Y ;  /* 0x0000000000027919 */ /* 0x000e220000002600 */
[----:B------:R-:W1:Y:S01]  /*0020*/  LDCU UR10, c[0x0][0x3a0] ;  /* 0x00007400ff0a77ac */ /* 0x000e620008000800 */
[----:B------:R-:W-:Y:S01]  /*0030*/  HFMA2 R21, -RZ, RZ, 0, 0 ;  /* 0x00000000ff157431 */ /* 0x000fe200000001ff */
[----:B------:R-:W0:Y:S01]  /*0040*/  S2R R0, SR_TID.Y ;  /* 0x0000000000007919 */ /* 0x000e220000002200 */
[----:B------:R-:W2:Y:S01]  /*0050*/  LDCU.64 UR8, c[0x0][0x358] ;  /* 0x00006b00ff0877ac */ /* 0x000ea20008000a00 */
[----:B------:R-:W3:Y:S01]  /*0060*/  S2R R4, SR_CTAID.X ;  /* 0x0000000000047919 */ /* 0x000ee20000002500 */
[----:B------:R-:W3:Y:S01]  /*0070*/  S2R R13, SR_TID.X ;  /* 0x00000000000d7919 */ /* 0x000ee20000002100 */
[----:B-1----:R-:W-:Y:S01]  /*0080*/  UISETP.GE.AND UP0, UPT, UR10, 0x1, UPT ;  /* 0x000000010a00788c */ /* 0x002fe2000bf06270 */
[----:B0-----:R-:W-:Y:S02]  /*0090*/  LEA R2, R2, R0, 0x4 ;  /* 0x0000000002027211 */ /* 0x001fe400078e20ff */
[----:B---3--:R-:W-:-:S06]  /*00a0*/  LEA R3, R4, R13, 0x4 ;  /* 0x0000000d04037211 */ /* 0x008fcc00078e20ff */
[----:B--2---:R-:W-:Y:S05]  /*00b0*/  BRA.U !UP0, `(.L_x_0) ;  /* 0x00000005083c7547 */ /* 0x004fea000b800000 */
[----:B------:R-:W0:Y:S01]  /*00c0*/  S2UR UR7, SR_CgaCtaId ;  /* 0x00000000000779c3 */ /* 0x000e220000008800 */
[----:B------:R-:W1:Y:S01]  /*00d0*/  LDCU UR11, c[0x0][0x39c] ;  /* 0x00007380ff0b77ac */ /* 0x000e620008000800 */
[----:B------:R-:W-:Y:S01]  /*00e0*/  MOV R21, RZ ;  /* 0x000000ff00157202 */ /* 0x000fe20000000f00 */
[----:B------:R-:W-:Y:S01]  /*00f0*/  IMAD R12, R2, UR10, R13 ;  /* 0x0000000a020c7c24 */ /* 0x000fe2000f8e020d */
[----:B------:R-:W-:Y:S01]  /*0100*/  UMOV UR5, 0x400 ;  /* 0x0000040000057882 */ /* 0x000fe20000000000 */
[----:B------:R-:W-:-:S03]  /*0110*/  UIADD3 UR4, UPT, UPT, UR10, 0xf, URZ ;  /* 0x0000000f0a047890 */ /* 0x000fc6000fffe0ff */
[----:B------:R-:W2:Y:S01]  /*0120*/  LDC R14, c[0x0][0x39c] ;  /* 0x0000e700ff0e7b82 */ /* 0x000ea20000000800 */
[----:B------:R-:W-:Y:S02]  /*0130*/  UIADD3 UR6, UPT, UPT, UR5, 0x400, URZ ;  /* 0x0000040005067890 */ /* 0x000fe4000fffe0ff */
[----:B------:R-:W-:Y:S01]  /*0140*/  USHF.R.U32.HI UR4, URZ, 0x4, UR4 ;  /* 0x00000004ff047899 */ /* 0x000fe20008011604 */
[----:B------:R-:W3:Y:S01]  /*0150*/  LDCU UR13, c[0x0][0x3a0] ;  /* 0x00007400ff0d77ac */ /* 0x000ee20008000800 */
[----:B------:R-:W4:Y:S01]  /*0160*/  LDCU UR12, c[0x0][0x398] ;  /* 0x00007300ff0c77ac */ /* 0x000f220008000800 */
[----:B-1----:R-:W-:Y:S01]  /*0170*/  IMAD R19, R0, UR11, R13 ;  /* 0x0000000b00137c24 */ /* 0x002fe2000f8e020d */
[----:B------:R-:W-:Y:S02]  /*0180*/  UIADD3 UR4, UPT, UPT, -UR4, URZ, URZ ;  /* 0x000000ff04047290 */ /* 0x000fe4000fffe1ff */
[----:B0-----:R-:W-:Y:S02]  /*0190*/  ULEA UR5, UR7, UR5, 0x18 ;  /* 0x0000000507057291 */ /* 0x001fe4000f8ec0ff */
[----:B------:R-:W-:Y:S01]  /*01a0*/  LEA R19, R4, R19, 0x4 ;  /* 0x0000001304137211 */ /* 0x000fe200078e20ff */
[----:B------:R-:W-:-:S03]  /*01b0*/  ULEA UR6, UR7, UR6, 0x18 ;  /* 0x0000000607067291 */ /* 0x000fc6000f8ec0ff */
[----:B------:R-:W-:-:S03]  /*01c0*/  LEA R16, R0, UR5, 0x6 ;  /* 0x0000000500107c11 */ /* 0x000fc6000f8e30ff */
[C---:B------:R-:W-:Y:S02]  /*01d0*/  LEA R17, R13.reuse, UR6, 0x2 ;  /* 0x000000060d117c11 */ /* 0x040fe4000f8e10ff */
[----:B------:R-:W-:Y:S02]  /*01e0*/  LEA R18, R13, R16, 0x2 ;  /* 0x000000100d127211 */ /* 0x000fe400078e10ff */
[----:B---34-:R-:W-:-:S07]  /*01f0*/  LEA R15, R0, R17, 0x6 ;  /* 0x00000011000f7211 */ /* 0x018fce00078e30ff */
.L_x_1:
[----:B------:R-:W-:Y:S01]  /*0200*/  ISETP.GE.U32.AND P1, PT, R13, UR13, PT ;  /* 0x0000000d0d007c0c */ /* 0x000fe2000bf26070 */
[----:B------:R-:W-:Y:S01]  /*0210*/  HFMA2 R22, -RZ, RZ, 0, 0 ;  /* 0x00000000ff167431 */ /* 0x000fe200000001ff */
[----:B------:R-:W-:Y:S02]  /*0220*/  ISETP.GE.U32.AND P0, PT, R0, UR13, PT ;  /* 0x0000000d00007c0c */ /* 0x000fe4000bf06070 */
[----:B------:R-:W-:Y:S02]  /*0230*/  ISETP.GE.OR P1, PT, R2, UR12, P1 ;  /* 0x0000000c02007c0c */ /* 0x000fe40008f26670 */
[----:B--2---:R-:W-:Y:S02]  /*0240*/  ISETP.GE.OR P0, PT, R3, R14, P0 ;  /* 0x0000000e0300720c */ /* 0x004fe40000706670 */
[----:B------:R-:W-:-:S09]  /*0250*/  MOV R29, RZ ;  /* 0x000000ff001d7202 */ /* 0x000fd20000000f00 */
[----:B------:R-:W0:Y:S08]  /*0260*/  @!P1 LDC.64 R6, c[0x0][0x380] ;  /* 0x0000e000ff069b82 */ /* 0x000e300000000a00 */
[----:B------:R-:W1:Y:S01]  /*0270*/  @!P0 LDC.64 R4, c[0x0][0x388] ;  /* 0x0000e200ff048b82 */ /* 0x000e620000000a00 */
[----:B0-----:R-:W-:-:S05]  /*0280*/  @!P1 IMAD.WIDE.U32 R6, R12, 0x4, R6 ;  /* 0x000000040c069825 */ /* 0x001fca00078e0006 */
[----:B------:R-:W2:Y:S01]  /*0290*/  @!P1 LDG.E R29, desc[UR8][R6.64] ;  /* 0x00000008061d9981 */ /* 0x000ea2000c1e1900 */
[----:B-1----:R-:W-:-:S05]  /*02a0*/  @!P0 IMAD.WIDE.U32 R24, R19, 0x4, R4 ;  /* 0x0000000413188825 */ /* 0x002fca00078e0004 */
[----:B------:R-:W3:Y:S01]  /*02b0*/  @!P0 LDG.E R22, desc[UR8][R24.64] ;  /* 0x0000000818168981 */ /* 0x000ee2000c1e1900 */
[----:B------:R-:W-:-:S04]  /*02c0*/  UIADD3 UR4, UPT, UPT, UR4, 0x1, URZ ;  /* 0x0000000104047890 */ /* 0x000fc8000fffe0ff */
[----:B------:R-:W-:Y:S01]  /*02d0*/  UISETP.NE.AND UP0, UPT, UR4, URZ, UPT ;  /* 0x000000ff0400728c */ /* 0x000fe2000bf05270 */
[----:B------:R-:W-:Y:S02]  /*02e0*/  IADD3 R0, PT, PT, R0, 0x10, RZ ;  /* 0x0000001000007810 */ /* 0x000fe40007ffe0ff */
[----:B------:R-:W-:Y:S02]  /*02f0*/  IADD3 R13, PT, PT, R13, 0x10, RZ ;  /* 0x000000100d0d7810 */ /* 0x000fe40007ffe0ff */
[----:B------:R-:W-:Y:S02]  /*0300*/  IADD3 R12, PT, PT, R12, 0x10, RZ ;  /* 0x000000100c0c7810 */ /* 0x000fe40007ffe0ff */
[----:B------:R-:W-:Y:S01]  /*0310*/  LEA R19, R14, R19, 0x4 ;  /* 0x000000130e137211 */ /* 0x000fe200078e20ff */
[----:B--2---:R-:W-:Y:S04]  /*0320*/  STS [R18], R29 ;  /* 0x0000001d12007388 */ /* 0x004fe80000000800 */
[----:B---3--:R-:W-:Y:S01]  /*0330*/  STS [R15], R22 ;  /* 0x000000160f007388 */ /* 0x008fe20000000800 */
[----:B------:R-:W-:Y:S06]  /*0340*/  BAR.SYNC.DEFER_BLOCKING 0x0 ;  /* 0x0000000000007b1d */ /* 0x000fec0000010000 */
[----:B------:R-:W-:Y:S04]  /*0350*/  LDS R28, [R17] ;  /* 0x00000000111c7984 */ /* 0x000fe80000000800 */
[----:B------:R-:W0:Y:S04]  /*0360*/  LDS.128 R8, [R16] ;  /* 0x0000000010087984 */ /* 0x000e280000000c00 */
[----:B------:R-:W1:Y:S04]  /*0370*/  LDS R29, [R17+0x40] ;  /* 0x00004000111d7984 */ /* 0x000e680000000800 */
[----:B------:R-:W2:Y:S04]  /*0380*/  LDS R27, [R17+0x80] ;  /* 0x00008000111b7984 */ /* 0x000ea80000000800 */
[----:B------:R-:W3:Y:S04]  /*0390*/  LDS R26, [R17+0xc0] ;  /* 0x0000c000111a7984 */ /* 0x000ee80000000800 */
[----:B------:R-:W-:Y:S04]  /*03a0*/  LDS R23, [R17+0x100] ;  /* 0x0001000011177984 */ /* 0x000fe80000000800 */
[----:B------:R-:W4:Y:S04]  /*03b0*/  LDS.128 R4, [R16+0x10] ;  /* 0x0000100010047984 */ /* 0x000f280000000c00 */
[----:B------:R-:W5:Y:S04]  /*03c0*/  LDS R20, [R17+0x140] ;  /* 0x0001400011147984 */ /* 0x000f680000000800 */
[----:B------:R-:W5:Y:S04]  /*03d0*/  LDS R25, [R17+0x180] ;  /* 0x0001800011197984 */ /* 0x000f680000000800 */
[----:B------:R-:W5:Y:S04]  /*03e0*/  LDS R22, [R17+0x1c0] ;  /* 0x0001c00011167984 */ /* 0x000f680000000800 */
[----:B------:R-:W-:Y:S01]  /*03f0*/  LDS R24, [R17+0x240] ;  /* 0x0002400011187984 */ /* 0x000fe20000000800 */
[----:B0-----:R-:W-:-:S03]  /*0400*/  FFMA R8, R8, R28, R21 ;  /* 0x0000001c08087223 */ /* 0x001fc60000000015 */
[----:B------:R-:W-:Y:S01]  /*0410*/  LDS R21, [R17+0x200] ;  /* 0x0002000011157984 */ /* 0x000fe20000000800 */
[----:B-1----:R-:W-:-:S04]  /*0420*/  FFMA R8, R29, R9, R8 ;  /* 0x000000091d087223 */ /* 0x002fc80000000008 */
[----:B--2---:R-:W-:-:S04]  /*0430*/  FFMA R27, R27, R10, R8 ;  /* 0x0000000a1b1b7223 */ /* 0x004fc80000000008 */
[----:B---3--:R-:W-:Y:S02]  /*0440*/  FFMA R27, R26, R11, R27 ;  /* 0x0000000b1a1b7223 */ /* 0x008fe4000000001b */
[----:B------:R-:W0:Y:S02]  /*0450*/  LDS.128 R8, [R16+0x20] ;  /* 0x0000200010087984 */ /* 0x000e240000000c00 */
[----:B----4-:R-:W-:-:S04]  /*0460*/  FFMA R23, R4, R23, R27 ;  /* 0x0000001704177223 */ /* 0x010fc8000000001b */
[----:B-----5:R-:W-:Y:S02]  /*0470*/  FFMA R20, R20, R5, R23 ;  /* 0x0000000514147223 */ /* 0x020fe40000000017 */
[----:B------:R-:W1:Y:S02]  /*0480*/  LDS R23, [R17+0x280] ;  /* 0x0002800011177984 */ /* 0x000e640000000800 */
[----:B------:R-:W-:Y:S02]  /*0490*/  FFMA R25, R25, R6, R20 ;  /* 0x0000000619197223 */ /* 0x000fe40000000014 */
[----:B------:R-:W2:Y:S02]  /*04a0*/  LDS R20, [R17+0x2c0] ;  /* 0x0002c00011147984 */ /* 0x000ea40000000800 */
[----:B------:R-:W-:Y:S02]  /*04b0*/  FFMA R27, R22, R7, R25 ;  /* 0x00000007161b7223 */ /* 0x000fe40000000019 */
[----:B------:R-:W-:Y:S04]  /*04c0*/  LDS R25, [R17+0x300] ;  /* 0x0003000011197984 */ /* 0x000fe80000000800 */
[----:B------:R-:W3:Y:S04]  /*04d0*/  LDS.128 R4, [R16+0x30] ;  /* 0x0000300010047984 */ /* 0x000ee80000000c00 */
[----:B------:R-:W4:Y:S01]  /*04e0*/  LDS R22, [R17+0x340] ;  /* 0x0003400011167984 */ /* 0x000f220000000800 */
[----:B0-----:R-:W-:-:S03]  /*04f0*/  FFMA R27, R8, R21, R27 ;  /* 0x00000015081b7223 */ /* 0x001fc6000000001b */
[----:B------:R-:W0:Y:S04]  /*0500*/  LDS R21, [R17+0x380] ;  /* 0x0003800011157984 */ /* 0x000e280000000800 */
[----:B------:R-:W5:Y:S01]  /*0510*/  LDS R8, [R17+0x3c0] ;  /* 0x0003c00011087984 */ /* 0x000f620000000800 */
[----:B------:R-:W-:-:S04]  /*0520*/  FFMA R24, R24, R9, R27 ;  /* 0x0000000918187223 */ /* 0x000fc8000000001b */
[----:B-1----:R-:W-:-:S04]  /*0530*/  FFMA R23, R23, R10, R24 ;  /* 0x0000000a17177223 */ /* 0x002fc80000000018 */
[----:B--2---:R-:W-:-:S04]  /*0540*/  FFMA R11, R20, R11, R23 ;  /* 0x0000000b140b7223 */ /* 0x004fc80000000017 */
[----:B---3--:R-:W-:-:S04]  /*0550*/  FFMA R11, R4, R25, R11 ;  /* 0x00000019040b7223 */ /* 0x008fc8000000000b */
[----:B----4-:R-:W-:-:S04]  /*0560*/  FFMA R22, R22, R5, R11 ;  /* 0x0000000516167223 */ /* 0x010fc8000000000b */
[----:B0-----:R-:W-:-:S04]  /*0570*/  FFMA R21, R21, R6, R22 ;  /* 0x0000000615157223 */ /* 0x001fc80000000016 */
[----:B-----5:R-:W-:Y:S01]  /*0580*/  FFMA R21, R8, R7, R21 ;  /* 0x0000000708157223 */ /* 0x020fe20000000015 */
[----:B------:R-:W-:Y:S06]  /*0590*/  BAR.SYNC.DEFER_BLOCKING 0x0 ;  /* 0x0000000000007b1d */ /* 0x000fec0000010000 */
[----:B------:R-:W-:Y:S05]  /*05a0*/  BRA.U UP0, `(.L_x_1) ;  /* 0xfffffffd00147547 */ /* 0x000fea000b83ffff */
.L_x_0:
[----:B------:R-:W0:Y:S02]  /*05b0*/  LDCU.64 UR4, c[0x0][0x398] ;  /* 0x00007300ff0477ac */ /* 0x000e240008000a00 */
[----:B0-----:R-:W-:-:S04]  /*05c0*/  ISETP.GE.AND P0, PT, R3, UR5, PT ;  /* 0x0000000503007c0c */ /* 0x001fc8000bf06270 */
[----:B------:R-:W-:-:S13]  /*05d0*/  ISETP.GE.OR P0, PT, R2, UR4, P0 ;  /* 0x0000000402007c0c */ /* 0x000fda0008706670 */
[----:B------:R-:W-:Y:S05]  /*05e0*/  @P0 EXIT ;  /* 0x000000000000094d */ /* 0x000fea0003800000 */
[----:B------:R-:W0:Y:S01]  /*05f0*/  LDC.64 R4, c[0x0][0x390] ;  /* 0x0000e400ff047b82 */ /* 0x000e220000000a00 */
[----:B------:R-:W-:-:S04]  /*0600*/  IMAD R3, R2, UR5, R3 ;  /* 0x0000000502037c24 */ /* 0x000fc8000f8e0203 */
[----:B0-----:R-:W-:-:S05]  /*0610*/  IMAD.WIDE R2, R3, 0x4, R4 ;  /* 0x0000000403027825 */ /* 0x001fca00078e0204 */
[----:B------:R-:W-:Y:S01]  /*0620*/  STG.E desc[UR8][R2.64], R21 ;  /* 0x0000001502007986 */ /* 0x000fe2000c101908 */
[----:B------:R-:W-:Y:S05]  /*0630*/  EXIT ;  /* 0x000000000000794d */ /* 0x000fea0003800000 */
.L_x_2:
[----:B------:R-:W-:-:S00]  /*0640*/  BRA `(.L_x_2) ;  /* 0xfffffffc00fc7947 */ /* 0x000fc0000383ffff */
[----:B------:R-:W-:-:S00]  /*0650*/  NOP ;  /* 0x0000000000007918 */ /* 0x000fc00000000000 */
        /* <DEDUP_REMOVED lines=10> */
.L_x_3:


//--------------------- .nv.shared._Z15gemmTiledKernelPKfS0_Pfiii --------------------------
	.section	.nv.shared._Z15gemmTiledKernelPKfS0_Pfiii,"aw",@nobits
	.sectionflags	@""
	.align	4
.nv.shared._Z15gemmTiledKernelPKfS0_Pfiii:
	.zero		3072


//--------------------- .nv.shared.reserved.0     --------------------------
	.section	.nv.shared.reserved.0,"aw",@nobits
	.weak		__nv_reservedSMEM_offset_0_alias
	.size		__nv_reservedSMEM_offset_0_alias, 0, 64
	.other		__nv_reservedSMEM_offset_0_alias,@"STO_CUDA_RESERVED_SHARED STV_DEFAULT"
__nv_reservedSMEM_offset_0_alias:
	.zero		0
	.zero		64


//--------------------- .nv.constant0._Z15gemmTiledKernelPKfS0_Pfiii --------------------------
	.section	.nv.constant0._Z15gemmTiledKernelPKfS0_Pfiii,"a",@progbits
	.sectionflags	@""
	.align	4
.nv.constant0._Z15gemmTiledKernelPKfS0_Pfiii:
	.zero		932


//--------------------- SYMBOLS --------------------------

	.type		.nv.reservedSmem.offset0,@object
	.size		.nv.reservedSmem.offset0,0x4
	.type		.nv.reservedSmem.cap,@object
	.size		.nv.reservedSmem.cap,0x4
